//
// Generated by NVIDIA NVVM Compiler
//
// Compiler Build ID: CL-36424714
// Cuda compilation tools, release 13.0, V13.0.88
// Based on NVVM 20.0.0
//

.version 9.0
.target sm_100
.address_size 64

	// .globl	_Z19matMulUpperTrianglePKfS0_Pfi

.visible .entry _Z19matMulUpperTrianglePKfS0_Pfi(
	.param .u64 .ptr .align 1 _Z19matMulUpperTrianglePKfS0_Pfi_param_0,
	.param .u64 .ptr .align 1 _Z19matMulUpperTrianglePKfS0_Pfi_param_1,
	.param .u64 .ptr .align 1 _Z19matMulUpperTrianglePKfS0_Pfi_param_2,
	.param .u32 _Z19matMulUpperTrianglePKfS0_Pfi_param_3
)
{
	.reg .pred 	%p<12>;
	.reg .b32 	%r<49>;
	.reg .b32 	%f<67>;
	.reg .b64 	%rd<39>;

	ld.param.u64 	%rd4, [_Z19matMulUpperTrianglePKfS0_Pfi_param_0];
	ld.param.u64 	%rd5, [_Z19matMulUpperTrianglePKfS0_Pfi_param_1];
	ld.param.u64 	%rd3, [_Z19matMulUpperTrianglePKfS0_Pfi_param_2];
	ld.param.u32 	%r24, [_Z19matMulUpperTrianglePKfS0_Pfi_param_3];
	cvta.to.global.u64 	%rd1, %rd5;
	cvta.to.global.u64 	%rd2, %rd4;
	mov.u32 	%r25, %tid.x;
	mov.u32 	%r26, %ctaid.x;
	mov.u32 	%r27, %ntid.x;
	mad.lo.s32 	%r1, %r26, %r27, %r25;
	mov.u32 	%r28, %tid.y;
	mov.u32 	%r29, %ctaid.y;
	mov.u32 	%r30, %ntid.y;
	mad.lo.s32 	%r46, %r29, %r30, %r28;
	max.s32 	%r31, %r46, %r1;
	setp.ge.s32 	%p1, %r31, %r24;
	setp.lt.s32 	%p2, %r1, %r46;
	or.pred  	%p3, %p2, %p1;
	@%p3 bra 	$L__BB0_13;
	mul.lo.s32 	%r3, %r24, %r46;
	sub.s32 	%r32, %r1, %r46;
	add.s32 	%r4, %r32, 1;
	and.b32  	%r5, %r4, 7;
	setp.lt.u32 	%p4, %r32, 7;
	mov.f32 	%f66, 0f00000000;
	@%p4 bra 	$L__BB0_4;
	add.s32 	%r44, %r1, %r3;
	shl.b32 	%r7, %r24, 3;
	add.s32 	%r43, %r46, %r3;
	and.b32  	%r33, %r4, -8;
	neg.s32 	%r42, %r33;
	mov.f32 	%f66, 0f00000000;
	mul.wide.s32 	%rd10, %r24, 4;
$L__BB0_3:
	.pragma "nounroll";
	mul.wide.s32 	%rd6, %r43, 4;
	add.s64 	%rd7, %rd2, %rd6;
	ld.global.nc.f32 	%f16, [%rd7];
	mul.wide.s32 	%rd8, %r44, 4;
	add.s64 	%rd9, %rd1, %rd8;
	ld.global.nc.f32 	%f17, [%rd9];
	fma.rn.f32 	%f18, %f16, %f17, %f66;
	ld.global.nc.f32 	%f19, [%rd7+4];
	add.s64 	%rd11, %rd9, %rd10;
	ld.global.nc.f32 	%f20, [%rd11];
	fma.rn.f32 	%f21, %f19, %f20, %f18;
	ld.global.nc.f32 	%f22, [%rd7+8];
	add.s64 	%rd12, %rd11, %rd10;
	ld.global.nc.f32 	%f23, [%rd12];
	fma.rn.f32 	%f24, %f22, %f23, %f21;
	ld.global.nc.f32 	%f25, [%rd7+12];
	add.s64 	%rd13, %rd12, %rd10;
	ld.global.nc.f32 	%f26, [%rd13];
	fma.rn.f32 	%f27, %f25, %f26, %f24;
	ld.global.nc.f32 	%f28, [%rd7+16];
	add.s64 	%rd14, %rd13, %rd10;
	ld.global.nc.f32 	%f29, [%rd14];
	fma.rn.f32 	%f30, %f28, %f29, %f27;
	ld.global.nc.f32 	%f31, [%rd7+20];
	add.s64 	%rd15, %rd14, %rd10;
	ld.global.nc.f32 	%f32, [%rd15];
	fma.rn.f32 	%f33, %f31, %f32, %f30;
	ld.global.nc.f32 	%f34, [%rd7+24];
	add.s64 	%rd16, %rd15, %rd10;
	ld.global.nc.f32 	%f35, [%rd16];
	fma.rn.f32 	%f36, %f34, %f35, %f33;
	ld.global.nc.f32 	%f37, [%rd7+28];
	add.s64 	%rd17, %rd16, %rd10;
	ld.global.nc.f32 	%f38, [%rd17];
	fma.rn.f32 	%f66, %f37, %f38, %f36;
	add.s32 	%r46, %r46, 8;
	add.s32 	%r44, %r44, %r7;
	add.s32 	%r43, %r43, 8;
	add.s32 	%r42, %r42, 8;
	setp.ne.s32 	%p5, %r42, 0;
	@%p5 bra 	$L__BB0_3;
$L__BB0_4:
	setp.eq.s32 	%p6, %r5, 0;
	@%p6 bra 	$L__BB0_12;
	and.b32  	%r19, %r4, 3;
	setp.lt.u32 	%p7, %r5, 4;
	@%p7 bra 	$L__BB0_7;
	add.s32 	%r34, %r46, %r3;
	mul.wide.s32 	%rd18, %r34, 4;
	add.s64 	%rd19, %rd2, %rd18;
	ld.global.nc.f32 	%f40, [%rd19];
	mad.lo.s32 	%r35, %r46, %r24, %r1;
	mul.wide.s32 	%rd20, %r35, 4;
	add.s64 	%rd21, %rd1, %rd20;
	ld.global.nc.f32 	%f41, [%rd21];
	fma.rn.f32 	%f42, %f40, %f41, %f66;
	ld.global.nc.f32 	%f43, [%rd19+4];
	mul.wide.s32 	%rd22, %r24, 4;
	add.s64 	%rd23, %rd21, %rd22;
	ld.global.nc.f32 	%f44, [%rd23];
	fma.rn.f32 	%f45, %f43, %f44, %f42;
	ld.global.nc.f32 	%f46, [%rd19+8];
	add.s64 	%rd24, %rd23, %rd22;
	ld.global.nc.f32 	%f47, [%rd24];
	fma.rn.f32 	%f48, %f46, %f47, %f45;
	ld.global.nc.f32 	%f49, [%rd19+12];
	add.s64 	%rd25, %rd24, %rd22;
	ld.global.nc.f32 	%f50, [%rd25];
	fma.rn.f32 	%f66, %f49, %f50, %f48;
	add.s32 	%r46, %r46, 4;
$L__BB0_7:
	setp.eq.s32 	%p8, %r19, 0;
	@%p8 bra 	$L__BB0_12;
	setp.eq.s32 	%p9, %r19, 1;
	@%p9 bra 	$L__BB0_10;
	add.s32 	%r36, %r46, %r3;
	mul.wide.s32 	%rd26, %r36, 4;
	add.s64 	%rd27, %rd2, %rd26;
	ld.global.nc.f32 	%f52, [%rd27];
	mad.lo.s32 	%r37, %r46, %r24, %r1;
	mul.wide.s32 	%rd28, %r37, 4;
	add.s64 	%rd29, %rd1, %rd28;
	ld.global.nc.f32 	%f53, [%rd29];
	fma.rn.f32 	%f54, %f52, %f53, %f66;
	ld.global.nc.f32 	%f55, [%rd27+4];
	mul.wide.s32 	%rd30, %r24, 4;
	add.s64 	%rd31, %rd29, %rd30;
	ld.global.nc.f32 	%f56, [%rd31];
	fma.rn.f32 	%f66, %f55, %f56, %f54;
	add.s32 	%r46, %r46, 2;
$L__BB0_10:
	and.b32  	%r38, %r4, 1;
	setp.eq.b32 	%p10, %r38, 1;
	not.pred 	%p11, %p10;
	@%p11 bra 	$L__BB0_12;
	add.s32 	%r39, %r46, %r3;
	mul.wide.s32 	%rd32, %r39, 4;
	add.s64 	%rd33, %rd2, %rd32;
	ld.global.nc.f32 	%f57, [%rd33];
	mad.lo.s32 	%r40, %r46, %r24, %r1;
	mul.wide.s32 	%rd34, %r40, 4;
	add.s64 	%rd35, %rd1, %rd34;
	ld.global.nc.f32 	%f58, [%rd35];
	fma.rn.f32 	%f66, %f57, %f58, %f66;
$L__BB0_12:
	add.s32 	%r41, %r3, %r1;
	cvta.to.global.u64 	%rd36, %rd3;
	mul.wide.u32 	%rd37, %r41, 4;
	add.s64 	%rd38, %rd36, %rd37;
	st.global.f32 	[%rd38], %f66;
$L__BB0_13:
	ret;

}


// ===== COMPILED SASS (sm_100) =====

	.target	sm_100

	.elftype	@"ET_EXEC"


//--------------------- .note.nv.tkinfo           --------------------------
	.section	.note.nv.tkinfo,"",@"SHT_NOTE"
	.sectionflags	@"SHF_NOTE_NV_TKINFO"
	.tkinfo
        /*0018*/ 	.word	0x00000002
        /*0030*/ 	.string	""
        /*0030*/ 	.string	"ptxas"
        /*0030*/ 	.string	"Cuda compilation tools, release 13.0, V13.0.88"
        /*0030*/ 	.string	"Build cuda_13.0.r13.0/compiler.36424714_0"
        /*0030*/ 	.string	"-arch sm_100 -m 64 "



//--------------------- .note.nv.cuinfo           --------------------------
	.section	.note.nv.cuinfo,"",@"SHT_NOTE"
	.sectionflags	@"SHF_NOTE_NV_CUINFO"
        /*0018*/ 	.short	0x0002
        /*001a*/ 	.short	0x0064
        /*001c*/ 	.short	0x0082
	.zero		2


//--------------------- .nv.info                  --------------------------
	.section	.nv.info,"",@"SHT_CUDA_INFO"
	.align	4


	//----- nvinfo : EIATTR_REGCOUNT
	.align		4
        /*0000*/ 	.byte	0x04, 0x2f
        /*0002*/ 	.short	(.L_1 - .L_0)
	.align		4
.L_0:
        /*0004*/ 	.word	index@(_Z19matMulUpperTrianglePKfS0_Pfi)
        /*0008*/ 	.word	0x00000020


	//----- nvinfo : EIATTR_FRAME_SIZE
	.align		4
.L_1:
        /*000c*/ 	.byte	0x04, 0x11
        /*000e*/ 	.short	(.L_3 - .L_2)
	.align		4
.L_2:
        /*0010*/ 	.word	index@(_Z19matMulUpperTrianglePKfS0_Pfi)
        /*0014*/ 	.word	0x00000000


	//----- nvinfo : EIATTR_MIN_STACK_SIZE
	.align		4
.L_3:
        /*0018*/ 	.byte	0x04, 0x12
        /*001a*/ 	.short	(.L_5 - .L_4)
	.align		4
.L_4:
        /*001c*/ 	.word	index@(_Z19matMulUpperTrianglePKfS0_Pfi)
        /*0020*/ 	.word	0x00000000
.L_5:


//--------------------- .nv.compat                --------------------------
	.section	.nv.compat,"",@"SHT_CUDA_COMPAT_INFO"
	.align	4
        /*0000*/ 	.byte	0x02, 0x09, 0x00, 0x00, 0x02, 0x02, 0x01, 0x00, 0x02, 0x05, 0x05, 0x00, 0x03, 0x07, 0x01, 0x01
        /*0010*/ 	.byte	0x02, 0x03, 0x00, 0x00, 0x02, 0x06, 0x01, 0x00, 0x04, 0x0b, 0x08, 0x00, 0x09, 0x00, 0x00, 0x00
        /*0020*/ 	.byte	0x00, 0x00, 0x00, 0x00


//--------------------- .nv.info._Z19matMulUpperTrianglePKfS0_Pfi --------------------------
	.section	.nv.info._Z19matMulUpperTrianglePKfS0_Pfi,"",@"SHT_CUDA_INFO"
	.sectionflags	@""
	.align	4


	//----- nvinfo : EIATTR_CUDA_API_VERSION
	.align		4
        /*0000*/ 	.byte	0x04, 0x37
        /*0002*/ 	.short	(.L_7 - .L_6)
.L_6:
        /*0004*/ 	.word	0x00000082


	//----- nvinfo : EIATTR_KPARAM_INFO
	.align		4
.L_7:
        /*0008*/ 	.byte	0x04, 0x17
        /*000a*/ 	.short	(.L_9 - .L_8)
.L_8:
        /*000c*/ 	.word	0x00000000
        /*0010*/ 	.short	0x0003
        /*0012*/ 	.short	0x0018
        /*0014*/ 	.byte	0x00, 0xf0, 0x11, 0x00


	//----- nvinfo : EIATTR_KPARAM_INFO
	.align		4
.L_9:
        /*0018*/ 	.byte	0x04, 0x17
        /*001a*/ 	.short	(.L_11 - .L_10)
.L_10:
        /*001c*/ 	.word	0x00000000
        /*0020*/ 	.short	0x0002
        /*0022*/ 	.short	0x0010
        /*0024*/ 	.byte	0x00, 0xf5, 0x21, 0x00


	//----- nvinfo : EIATTR_KPARAM_INFO
	.align		4
.L_11:
        /*0028*/ 	.byte	0x04, 0x17
        /*002a*/ 	.short	(.L_13 - .L_12)
.L_12:
        /*002c*/ 	.word	0x00000000
        /*0030*/ 	.short	0x0001
        /*0032*/ 	.short	0x0008
        /*0034*/ 	.byte	0x00, 0xf5, 0x21, 0x00


	//----- nvinfo : EIATTR_KPARAM_INFO
	.align		4
.L_13:
        /*0038*/ 	.byte	0x04, 0x17
        /*003a*/ 	.short	(.L_15 - .L_14)
.L_14:
        /*003c*/ 	.word	0x00000000
        /*0040*/ 	.short	0x0000
        /*0042*/ 	.short	0x0000
        /*0044*/ 	.byte	0x00, 0xf5, 0x21, 0x00


	//----- nvinfo : EIATTR_SPARSE_MMA_MASK
	.align		4
.L_15:
        /*0048*/ 	.byte	0x03, 0x50
        /*004a*/ 	.short	0x0000


	//----- nvinfo : EIATTR_MAXREG_COUNT
	.align		4
        /*004c*/ 	.byte	0x03, 0x1b
        /*004e*/ 	.short	0x00ff


	//----- nvinfo : EIATTR_MERCURY_ISA_VERSION
	.align		4
        /*0050*/ 	.byte	0x03, 0x5f
        /*0052*/ 	.short	0x0101


	//----- nvinfo : EIATTR_VRC_CTA_INIT_COUNT
	.align		4
        /*0054*/ 	.byte	0x02, 0x4a
	.zero		1
	.zero		1


	//----- nvinfo : EIATTR_EXIT_INSTR_OFFSETS
	.align		4
        /*0058*/ 	.byte	0x04, 0x1c
        /*005a*/ 	.short	(.L_17 - .L_16)


	//   ....[0]....
.L_16:
        /*005c*/ 	.word	0x000000d0


	//   ....[1]....
        /*0060*/ 	.word	0x00000880


	//----- nvinfo : EIATTR_CRS_STACK_SIZE
	.align		4
.L_17:
        /*0064*/ 	.byte	0x04, 0x1e
        /*0066*/ 	.short	(.L_19 - .L_18)
.L_18:
        /*0068*/ 	.word	0x00000000


	//----- nvinfo : EIATTR_CBANK_PARAM_SIZE
	.align		4
.L_19:
        /*006c*/ 	.byte	0x03, 0x19
        /*006e*/ 	.short	0x001c


	//----- nvinfo : EIATTR_PARAM_CBANK
	.align		4
        /*0070*/ 	.byte	0x04, 0x0a
        /*0072*/ 	.short	(.L_21 - .L_20)
	.align		4
.L_20:
        /*0074*/ 	.word	index@(.nv.constant0._Z19matMulUpperTrianglePKfS0_Pfi)
        /*0078*/ 	.short	0x0380
        /*007a*/ 	.short	0x001c


	//----- nvinfo : EIATTR_SW_WAR
	.align		4
.L_21:
        /*007c*/ 	.byte	0x04, 0x36
        /*007e*/ 	.short	(.L_23 - .L_22)
.L_22:
        /*0080*/ 	.word	0x00000008
.L_23:


//--------------------- .nv.callgraph             --------------------------
	.section	.nv.callgraph,"",@"SHT_CUDA_CALLGRAPH"
	.align	4
	.sectionentsize	8
	.align		4
        /*0000*/ 	.word	0x00000000
	.align		4
        /*0004*/ 	.word	0xffffffff
	.align		4
        /*0008*/ 	.word	0x00000000
	.align		4
        /*000c*/ 	.word	0xfffffffe
	.align		4
        /*0010*/ 	.word	0x00000000
	.align		4
        /*0014*/ 	.word	0xfffffffd
	.align		4
        /*0018*/ 	.word	0x00000000
	.align		4
        /*001c*/ 	.word	0xfffffffc


//--------------------- .text._Z19matMulUpperTrianglePKfS0_Pfi --------------------------
	.section	.text._Z19matMulUpperTrianglePKfS0_Pfi,"ax",@progbits
	.align	128
        .global         _Z19matMulUpperTrianglePKfS0_Pfi
        .type           _Z19matMulUpperTrianglePKfS0_Pfi,@function
        .size           _Z19matMulUpperTrianglePKfS0_Pfi,(.L_x_8 - _Z19matMulUpperTrianglePKfS0_Pfi)
        .other          _Z19matMulUpperTrianglePKfS0_Pfi,@"STO_CUDA_ENTRY STV_DEFAULT"
_Z19matMulUpperTrianglePKfS0_Pfi:
.text._Z19matMulUpperTrianglePKfS0_Pfi:
[----:B------:R-:W-:Y:S01]  /*0000*/  LDC R1, c[0x0][0x37c] ;  /* 0x0000df00ff017b82 */ /* 0x000fe20000000800 */
[----:B------:R-:W0:Y:S07]  /*0010*/  S2R R3, SR_TID.X ;  /* 0x0000000000037919 */ /* 0x000e2e0000002100 */
[----:B------:R-:W0:Y:S01]  /*0020*/  LDC R2, c[0x0][0x360] ;  /* 0x0000d800ff027b82 */ /* 0x000e220000000800 */
[----:B------:R-:W1:Y:S07]  /*0030*/  S2R R5, SR_TID.Y ;  /* 0x0000000000057919 */ /* 0x000e6e0000002200 */
[----:B------:R-:W0:Y:S08]  /*0040*/  S2UR UR4, SR_CTAID.X ;  /* 0x00000000000479c3 */ /* 0x000e300000002500 */
[----:B------:R-:W1:Y:S08]  /*0050*/  S2UR UR5, SR_CTAID.Y ;  /* 0x00000000000579c3 */ /* 0x000e700000002600 */
[----:B------:R-:W1:Y:S08]  /*0060*/  LDC R4, c[0x0][0x364] ;  /* 0x0000d900ff047b82 */ /* 0x000e700000000800 */
[----:B------:R-:W2:Y:S01]  /*0070*/  LDC R0, c[0x0][0x398] ;  /* 0x0000e600ff007b82 */ /* 0x000ea20000000800 */
[----:B0-----:R-:W-:-:S02]  /*0080*/  IMAD R3, R2, UR4, R3 ;  /* 0x0000000402037c24 */ /* 0x001fc4000f8e0203 */
[----:B-1----:R-:W-:-:S05]  /*0090*/  IMAD R5, R4, UR5, R5 ;  /* 0x0000000504057c24 */ /* 0x002fca000f8e0205 */
[----:B------:R-:W-:-:S04]  /*00a0*/  VIMNMX R7, PT, PT, R3, R5, !PT ;  /* 0x0000000503077248 */ /* 0x000fc80007fe0100 */
[----:B--2---:R-:W-:-:S04]  /*00b0*/  ISETP.GE.AND P0, PT, R7, R0, PT ;  /* 0x000000000700720c */ /* 0x004fc80003f06270 */
[----:B------:R-:W-:-:S13]  /*00c0*/  ISETP.LT.OR P0, PT, R3, R5, P0 ;  /* 0x000000050300720c */ /* 0x000fda0000701670 */
[----:B------:R-:W-:Y:S05]  /*00d0*/  @P0 EXIT ;  /* 0x000000000000094d */ /* 0x000fea0003800000 */
[-C--:B------:R-:W-:Y:S01]  /*00e0*/  IADD3 R6, PT, PT, R3, -R5.reuse, RZ ;  /* 0x8000000503067210 */ /* 0x080fe20007ffe0ff */
[----:B------:R-:W0:Y:S01]  /*00f0*/  LDCU.64 UR4, c[0x0][0x358] ;  /* 0x00006b00ff0477ac */ /* 0x000e220008000a00 */
[----:B------:R-:W-:Y:S01]  /*0100*/  BSSY.RECONVERGENT B0, `(.L_x_0) ;  /* 0x0000039000007945 */ /* 0x000fe20003800200 */
[----:B------:R-:W-:Y:S01]  /*0110*/  HFMA2 R27, -RZ, RZ, 0, 0 ;  /* 0x00000000ff1b7431 */ /* 0x000fe200000001ff */
[C---:B------:R-:W-:Y:S02]  /*0120*/  ISETP.GE.U32.AND P1, PT, R6.reuse, 0x7, PT ;  /* 0x000000070600780c */ /* 0x040fe40003f26070 */
[----:B------:R-:W-:Y:S02]  /*0130*/  IADD3 R2, PT, PT, R6, 0x1, RZ ;  /* 0x0000000106027810 */ /* 0x000fe40007ffe0ff */
[----:B------:R-:W-:Y:S02]  /*0140*/  MOV R7, R5 ;  /* 0x0000000500077202 */ /* 0x000fe40000000f00 */
[----:B------:R-:W-:-:S02]  /*0150*/  LOP3.LUT R4, R2, 0x7, RZ, 0xc0, !PT ;  /* 0x0000000702047812 */ /* 0x000fc400078ec0ff */
[-C--:B------:R-:W-:Y:S02]  /*0160*/  MOV R8, R5.reuse ;  /* 0x0000000500087202 */ /* 0x080fe40000000f00 */
[----:B------:R-:W-:Y:S02]  /*0170*/  ISETP.NE.AND P0, PT, R4, RZ, PT ;  /* 0x000000ff0400720c */ /* 0x000fe40003f05270 */
[-C--:B------:R-:W-:Y:S02]  /*0180*/  MOV R9, R5.reuse ;  /* 0x0000000500097202 */ /* 0x080fe40000000f00 */
[----:B------:R-:W-:Y:S01]  /*0190*/  MOV R10, R5 ;  /* 0x00000005000a7202 */ /* 0x000fe20000000f00 */
[----:B0-----:R-:W-:Y:S08]  /*01a0*/  @!P1 BRA `(.L_x_1) ;  /* 0x0000000000b89947 */ /* 0x001ff00003800000 */
[----:B------:R-:W-:Y:S01]  /*01b0*/  LOP3.LUT R11, R2, 0xfffffff8, RZ, 0xc0, !PT ;  /* 0xfffffff8020b7812 */ /* 0x000fe200078ec0ff */
[CC--:B------:R-:W-:Y:S01]  /*01c0*/  IMAD R23, R5.reuse, R0.reuse, R3 ;  /* 0x0000000005177224 */ /* 0x0c0fe200078e0203 */
[----:B------:R-:W-:Y:S01]  /*01d0*/  MOV R27, RZ ;  /* 0x000000ff001b7202 */ /* 0x000fe20000000f00 */
[----:B------:R-:W-:Y:S01]  /*01e0*/  IMAD R6, R5, R0, R5 ;  /* 0x0000000005067224 */ /* 0x000fe200078e0205 */
[----:B------:R-:W-:-:S07]  /*01f0*/  IADD3 R11, PT, PT, -R11, RZ, RZ ;  /* 0x000000ff0b0b7210 */ /* 0x000fce0007ffe1ff */
.L_x_2:
[----:B------:R-:W0:Y:S08]  /*0200*/  LDC.64 R20, c[0x0][0x388] ;  /* 0x0000e200ff147b82 */ /* 0x000e300000000a00 */
[----:B------:R-:W1:Y:S01]  /*0210*/  LDC.64 R12, c[0x0][0x380] ;  /* 0x0000e000ff0c7b82 */ /* 0x000e620000000a00 */
[----:B0-----:R-:W-:-:S05]  /*0220*/  IMAD.WIDE R20, R23, 0x4, R20 ;  /* 0x0000000417147825 */ /* 0x001fca00078e0214 */
[----:B------:R0:W2:Y:S01]  /*0230*/  LDG.E.CONSTANT R26, desc[UR4][R20.64] ;  /* 0x00000004141a7981 */ /* 0x0000a2000c1e9900 */
[----:B-1----:R-:W-:-:S04]  /*0240*/  IMAD.WIDE R12, R6, 0x4, R12 ;  /* 0x00000004060c7825 */ /* 0x002fc800078e020c */
[C---:B------:R-:W-:Y:S01]  /*0250*/  IMAD.WIDE R24, R0.reuse, 0x4, R20 ;  /* 0x0000000400187825 */ /* 0x040fe200078e0214 */
[----:B------:R-:W2:Y:S04]  /*0260*/  LDG.E.CONSTANT R28, desc[UR4][R12.64] ;  /* 0x000000040c1c7981 */ /* 0x000ea8000c1e9900 */
[----:B------:R-:W3:Y:S04]  /*0270*/  LDG.E.CONSTANT R22, desc[UR4][R12.64+0x4] ;  /* 0x000004040c167981 */ /* 0x000ee8000c1e9900 */
[----:B------:R-:W3:Y:S01]  /*0280*/  LDG.E.CONSTANT R29, desc[UR4][R24.64] ;  /* 0x00000004181d7981 */ /* 0x000ee2000c1e9900 */
[----:B------:R-:W-:-:S04]  /*0290*/  IMAD.WIDE R18, R0, 0x4, R24 ;  /* 0x0000000400127825 */ /* 0x000fc800078e0218 */
[C---:B------:R-:W-:Y:S01]  /*02a0*/  IMAD.WIDE R14, R0.reuse, 0x4, R18 ;  /* 0x00000004000e7825 */ /* 0x040fe200078e0212 */
[----:B------:R1:W4:Y:S03]  /*02b0*/  LDG.E.CONSTANT R24, desc[UR4][R18.64] ;  /* 0x0000000412187981 */ /* 0x000326000c1e9900 */
[C---:B------:R-:W-:Y:S02]  /*02c0*/  IMAD.WIDE R16, R0.reuse, 0x4, R14 ;  /* 0x0000000400107825 */ /* 0x040fe400078e020e */
[----:B------:R-:W5:Y:S02]  /*02d0*/  LDG.E.CONSTANT R14, desc[UR4][R14.64] ;  /* 0x000000040e0e7981 */ /* 0x000f64000c1e9900 */
[C---:B0-----:R-:W-:Y:S02]  /*02e0*/  IMAD.WIDE R20, R0.reuse, 0x4, R16 ;  /* 0x0000000400147825 */ /* 0x041fe400078e0210 */
[----:B------:R-:W5:Y:S04]  /*02f0*/  LDG.E.CONSTANT R16, desc[UR4][R16.64] ;  /* 0x0000000410107981 */ /* 0x000f68000c1e9900 */
[----:B------:R-:W4:Y:S01]  /*0300*/  LDG.E.CONSTANT R15, desc[UR4][R12.64+0x8] ;  /* 0x000008040c0f7981 */ /* 0x000f22000c1e9900 */
[----:B-1----:R-:W-:-:S03]  /*0310*/  IMAD.WIDE R18, R0, 0x4, R20 ;  /* 0x0000000400127825 */ /* 0x002fc600078e0214 */
[----:B------:R-:W5:Y:S04]  /*0320*/  LDG.E.CONSTANT R25, desc[UR4][R20.64] ;  /* 0x0000000414197981 */ /* 0x000f68000c1e9900 */
[----:B------:R-:W5:Y:S04]  /*0330*/  LDG.E.CONSTANT R17, desc[UR4][R12.64+0x18] ;  /* 0x000018040c117981 */ /* 0x000f68000c1e9900 */
[----:B------:R-:W5:Y:S04]  /*0340*/  LDG.E.CONSTANT R20, desc[UR4][R12.64+0x14] ;  /* 0x000014040c147981 */ /* 0x000f68000c1e9900 */
[----:B------:R-:W5:Y:S01]  /*0350*/  LDG.E.CONSTANT R21, desc[UR4][R12.64+0x1c] ;  /* 0x00001c040c157981 */ /* 0x000f62000c1e9900 */
[----:B--2---:R-:W-:-:S03]  /*0360*/  FFMA R26, R28, R26, R27 ;  /* 0x0000001a1c1a7223 */ /* 0x004fc6000000001b */
[----:B------:R-:W5:Y:S01]  /*0370*/  LDG.E.CONSTANT R27, desc[UR4][R12.64+0xc] ;  /* 0x00000c040c1b7981 */ /* 0x000f62000c1e9900 */
[----:B---3--:R-:W-:-:S03]  /*0380*/  FFMA R22, R22, R29, R26 ;  /* 0x0000001d16167223 */ /* 0x008fc6000000001a */
[----:B------:R-:W2:Y:S01]  /*0390*/  LDG.E.CONSTANT R26, desc[UR4][R12.64+0x10] ;  /* 0x000010040c1a7981 */ /* 0x000ea2000c1e9900 */
[----:B------:R-:W-:-:S06]  /*03a0*/  IMAD.WIDE R28, R0, 0x4, R18 ;  /* 0x00000004001c7825 */ /* 0x000fcc00078e0212 */
[----:B------:R-:W3:Y:S04]  /*03b0*/  LDG.E.CONSTANT R28, desc[UR4][R28.64] ;  /* 0x000000041c1c7981 */ /* 0x000ee8000c1e9900 */
[----:B------:R-:W3:Y:S01]  /*03c0*/  LDG.E.CONSTANT R12, desc[UR4][R18.64] ;  /* 0x00000004120c7981 */ /* 0x000ee2000c1e9900 */
[----:B------:R-:W-:-:S04]  /*03d0*/  IADD3 R11, PT, PT, R11, 0x8, RZ ;  /* 0x000000080b0b7810 */ /* 0x000fc80007ffe0ff */
[----:B------:R-:W-:Y:S01]  /*03e0*/  ISETP.NE.AND P1, PT, R11, RZ, PT ;  /* 0x000000ff0b00720c */ /* 0x000fe20003f25270 */
[----:B----4-:R-:W-:Y:S01]  /*03f0*/  FFMA R22, R15, R24, R22 ;  /* 0x000000180f167223 */ /* 0x010fe20000000016 */
[----:B------:R-:W-:Y:S02]  /*0400*/  IADD3 R5, PT, PT, R5, 0x8, RZ ;  /* 0x0000000805057810 */ /* 0x000fe40007ffe0ff */
[----:B------:R-:W-:Y:S02]  /*0410*/  IADD3 R6, PT, PT, R6, 0x8, RZ ;  /* 0x0000000806067810 */ /* 0x000fe40007ffe0ff */
[----:B------:R-:W-:Y:S01]  /*0420*/  LEA R23, R0, R23, 0x3 ;  /* 0x0000001700177211 */ /* 0x000fe200078e18ff */
[----:B-----5:R-:W-:-:S04]  /*0430*/  FFMA R27, R27, R14, R22 ;  /* 0x0000000e1b1b7223 */ /* 0x020fc80000000016 */
[----:B--2---:R-:W-:-:S04]  /*0440*/  FFMA R27, R26, R16, R27 ;  /* 0x000000101a1b7223 */ /* 0x004fc8000000001b */
[----:B------:R-:W-:-:S04]  /*0450*/  FFMA R20, R20, R25, R27 ;  /* 0x0000001914147223 */ /* 0x000fc8000000001b */
[----:B---3--:R-:W-:-:S04]  /*0460*/  FFMA R20, R17, R12, R20 ;  /* 0x0000000c11147223 */ /* 0x008fc80000000014 */
[----:B------:R-:W-:Y:S01]  /*0470*/  FFMA R27, R21, R28, R20 ;  /* 0x0000001c151b7223 */ /* 0x000fe20000000014 */
[----:B------:R-:W-:Y:S06]  /*0480*/  @P1 BRA `(.L_x_2) ;  /* 0xfffffffc005c1947 */ /* 0x000fec000383ffff */
.L_x_1:
[----:B------:R-:W-:Y:S05]  /*0490*/  BSYNC.RECONVERGENT B0 ;  /* 0x0000000000007941 */ /* 0x000fea0003800200 */
.L_x_0:
[----:B------:R-:W-:Y:S04]  /*04a0*/  BSSY.RECONVERGENT B0, `(.L_x_3) ;  /* 0x0000039000007945 */ /* 0x000fe80003800200 */
[----:B------:R-:W-:Y:S05]  /*04b0*/  @!P0 BRA `(.L_x_4) ;  /* 0x0000000000dc8947 */ /* 0x000fea0003800000 */
[----:B------:R-:W-:Y:S01]  /*04c0*/  ISETP.GE.U32.AND P0, PT, R4, 0x4, PT ;  /* 0x000000040400780c */ /* 0x000fe20003f06070 */
[----:B------:R-:W-:Y:S01]  /*04d0*/  BSSY.RECONVERGENT B1, `(.L_x_5) ;  /* 0x000001a000017945 */ /* 0x000fe20003800200 */
[----:B------:R-:W-:-:S04]  /*04e0*/  LOP3.LUT R6, R2, 0x3, RZ, 0xc0, !PT ;  /* 0x0000000302067812 */ /* 0x000fc800078ec0ff */
[----:B------:R-:W-:-:S07]  /*04f0*/  ISETP.NE.AND P1, PT, R6, RZ, PT ;  /* 0x000000ff0600720c */ /* 0x000fce0003f25270 */
[----:B------:R-:W-:Y:S06]  /*0500*/  @!P0 BRA `(.L_x_6) ;  /* 0x0000000000588947 */ /* 0x000fec0003800000 */
[----:B------:R-:W0:Y:S01]  /*0510*/  LDC.64 R12, c[0x0][0x388] ;  /* 0x0000e200ff0c7b82 */ /* 0x000e220000000a00 */
[----:B------:R-:W-:-:S07]  /*0520*/  IMAD R11, R5, R0, R3 ;  /* 0x00000000050b7224 */ /* 0x000fce00078e0203 */
[----:B------:R-:W1:Y:S01]  /*0530*/  LDC.64 R14, c[0x0][0x380] ;  /* 0x0000e000ff0e7b82 */ /* 0x000e620000000a00 */
[----:B0-----:R-:W-:-:S04]  /*0540*/  IMAD.WIDE R12, R11, 0x4, R12 ;  /* 0x000000040b0c7825 */ /* 0x001fc800078e020c */
[----:B------:R-:W-:-:S04]  /*0550*/  IMAD R11, R10, R0, R5 ;  /* 0x000000000a0b7224 */ /* 0x000fc800078e0205 */
[----:B-1----:R-:W-:-:S04]  /*0560*/  IMAD.WIDE R10, R11, 0x4, R14 ;  /* 0x000000040b0a7825 */ /* 0x002fc800078e020e */
[C---:B------:R-:W-:Y:S01]  /*0570*/  IMAD.WIDE R14, R0.reuse, 0x4, R12 ;  /* 0x00000004000e7825 */ /* 0x040fe200078e020c */
[----:B------:R-:W2:Y:S04]  /*0580*/  LDG.E.CONSTANT R4, desc[UR4][R10.64] ;  /* 0x000000040a047981 */ /* 0x000ea8000c1e9900 */
[----:B------:R-:W2:Y:S01]  /*0590*/  LDG.E.CONSTANT R12, desc[UR4][R12.64] ;  /* 0x000000040c0c7981 */ /* 0x000ea2000c1e9900 */
[----:B------:R-:W-:-:S03]  /*05a0*/  IMAD.WIDE R16, R0, 0x4, R14 ;  /* 0x0000000400107825 */ /* 0x000fc600078e020e */
[----:B------:R-:W3:Y:S04]  /*05b0*/  LDG.E.CONSTANT R14, desc[UR4][R14.64] ;  /* 0x000000040e0e7981 */ /* 0x000ee8000c1e9900 */
[----:B------:R-:W3:Y:S01]  /*05c0*/  LDG.E.CONSTANT R21, desc[UR4][R10.64+0x4] ;  /* 0x000004040a157981 */ /* 0x000ee2000c1e9900 */
[----:B------:R-:W-:-:S03]  /*05d0*/  IMAD.WIDE R18, R0, 0x4, R16 ;  /* 0x0000000400127825 */ /* 0x000fc600078e0210 */
[----:B------:R-:W4:Y:S04]  /*05e0*/  LDG.E.CONSTANT R20, desc[UR4][R16.64] ;  /* 0x0000000410147981 */ /* 0x000f28000c1e9900 */
[----:B------:R-:W4:Y:S04]  /*05f0*/  LDG.E.CONSTANT R23, desc[UR4][R10.64+0x8] ;  /* 0x000008040a177981 */ /* 0x000f28000c1e9900 */
[----:B------:R-:W5:Y:S04]  /*0600*/  LDG.E.CONSTANT R25, desc[UR4][R10.64+0xc] ;  /* 0x00000c040a197981 */ /* 0x000f68000c1e9900 */
[----:B------:R-:W5:Y:S01]  /*0610*/  LDG.E.CONSTANT R18, desc[UR4][R18.64] ;  /* 0x0000000412127981 */ /* 0x000f62000c1e9900 */
[----:B------:R-:W-:Y:S01]  /*0620*/  IADD3 R5, PT, PT, R5, 0x4, RZ ;  /* 0x0000000405057810 */ /* 0x000fe20007ffe0ff */
[----:B--2---:R-:W-:-:S04]  /*0630*/  FFMA R4, R4, R12, R27 ;  /* 0x0000000c04047223 */ /* 0x004fc8000000001b */
[----:B---3--:R-:W-:-:S04]  /*0640*/  FFMA R4, R21, R14, R4 ;  /* 0x0000000e15047223 */ /* 0x008fc80000000004 */
[----:B----4-:R-:W-:-:S04]  /*0650*/  FFMA R4, R23, R20, R4 ;  /* 0x0000001417047223 */ /* 0x010fc80000000004 */
[----:B-----5:R-:W-:-:S07]  /*0660*/  FFMA R27, R25, R18, R4 ;  /* 0x00000012191b7223 */ /* 0x020fce0000000004 */
.L_x_6:
[----:B------:R-:W-:Y:S05]  /*0670*/  BSYNC.RECONVERGENT B1 ;  /* 0x0000000000017941 */ /* 0x000fea0003800200 */
.L_x_5:
[----:B------:R-:W-:Y:S05]  /*0680*/  @!P1 BRA `(.L_x_4) ;  /* 0x0000000000689947 */ /* 0x000fea0003800000 */
[----:B------:R-:W0:Y:S01]  /*0690*/  LDC.64 R16, c[0x0][0x388] ;  /* 0x0000e200ff107b82 */ /* 0x000e220000000a00 */
[----:B------:R-:W-:Y:S02]  /*06a0*/  ISETP.NE.AND P0, PT, R6, 0x1, PT ;  /* 0x000000010600780c */ /* 0x000fe40003f05270 */
[----:B------:R-:W-:-:S04]  /*06b0*/  LOP3.LUT R2, R2, 0x1, RZ, 0xc0, !PT ;  /* 0x0000000102027812 */ /* 0x000fc800078ec0ff */
[----:B------:R-:W-:Y:S01]  /*06c0*/  ISETP.NE.U32.AND P1, PT, R2, 0x1, PT ;  /* 0x000000010200780c */ /* 0x000fe20003f25070 */
[----:B------:R-:W1:Y:S06]  /*06d0*/  LDC.64 R14, c[0x0][0x380] ;  /* 0x0000e000ff0e7b82 */ /* 0x000e6c0000000a00 */
[-C--:B------:R-:W-:Y:S02]  /*06e0*/  @P0 IMAD R19, R5, R0.reuse, R3 ;  /* 0x0000000005130224 */ /* 0x080fe400078e0203 */
[----:B------:R-:W2:Y:S01]  /*06f0*/  LDC.64 R12, c[0x0][0x380] ;  /* 0x0000e000ff0c7b82 */ /* 0x000ea20000000a00 */
[----:B------:R-:W-:Y:S01]  /*0700*/  @P0 IMAD R9, R9, R0, R5 ;  /* 0x0000000009090224 */ /* 0x000fe200078e0205 */
[----:B------:R-:W-:-:S05]  /*0710*/  @P0 IADD3 R5, PT, PT, R5, 0x2, RZ ;  /* 0x0000000205050810 */ /* 0x000fca0007ffe0ff */
[----:B------:R-:W-:Y:S01]  /*0720*/  @!P1 IMAD R21, R5, R0, R3 ;  /* 0x0000000005159224 */ /* 0x000fe200078e0203 */
[----:B------:R-:W3:Y:S01]  /*0730*/  LDC.64 R10, c[0x0][0x388] ;  /* 0x0000e200ff0a7b82 */ /* 0x000ee20000000a00 */
[----:B0-----:R-:W-:-:S04]  /*0740*/  @P0 IMAD.WIDE R16, R19, 0x4, R16 ;  /* 0x0000000413100825 */ /* 0x001fc800078e0210 */
[----:B------:R-:W-:Y:S01]  /*0750*/  @!P1 IMAD R19, R8, R0, R5 ;  /* 0x0000000008139224 */ /* 0x000fe200078e0205 */
[----:B------:R-:W4:Y:S01]  /*0760*/  @P0 LDG.E.CONSTANT R6, desc[UR4][R16.64] ;  /* 0x0000000410060981 */ /* 0x000f22000c1e9900 */
[----:B-1----:R-:W-:-:S04]  /*0770*/  @P0 IMAD.WIDE R14, R9, 0x4, R14 ;  /* 0x00000004090e0825 */ /* 0x002fc800078e020e */
[----:B------:R-:W-:Y:S01]  /*0780*/  @P0 IMAD.WIDE R4, R0, 0x4, R16 ;  /* 0x0000000400040825 */ /* 0x000fe200078e0210 */
[----:B------:R-:W4:Y:S03]  /*0790*/  @P0 LDG.E.CONSTANT R2, desc[UR4][R14.64] ;  /* 0x000000040e020981 */ /* 0x000f26000c1e9900 */
[----:B--2---:R-:W-:Y:S01]  /*07a0*/  @!P1 IMAD.WIDE R12, R19, 0x4, R12 ;  /* 0x00000004130c9825 */ /* 0x004fe200078e020c */
[----:B------:R-:W2:Y:S04]  /*07b0*/  @P0 LDG.E.CONSTANT R9, desc[UR4][R14.64+0x4] ;  /* 0x000004040e090981 */ /* 0x000ea8000c1e9900 */
[----:B------:R-:W2:Y:S01]  /*07c0*/  @P0 LDG.E.CONSTANT R5, desc[UR4][R4.64] ;  /* 0x0000000404050981 */ /* 0x000ea2000c1e9900 */
[----:B---3--:R-:W-:-:S03]  /*07d0*/  @!P1 IMAD.WIDE R10, R21, 0x4, R10 ;  /* 0x00000004150a9825 */ /* 0x008fc600078e020a */
[----:B------:R-:W3:Y:S04]  /*07e0*/  @!P1 LDG.E.CONSTANT R12, desc[UR4][R12.64] ;  /* 0x000000040c0c9981 */ /* 0x000ee8000c1e9900 */
[----:B------:R-:W3:Y:S01]  /*07f0*/  @!P1 LDG.E.CONSTANT R10, desc[UR4][R10.64] ;  /* 0x000000040a0a9981 */ /* 0x000ee2000c1e9900 */
[----:B----4-:R-:W-:-:S04]  /*0800*/  @P0 FFMA R2, R6, R2, R27 ;  /* 0x0000000206020223 */ /* 0x010fc8000000001b */
[----:B--2---:R-:W-:-:S04]  /*0810*/  @P0 FFMA R27, R5, R9, R2 ;  /* 0x00000009051b0223 */ /* 0x004fc80000000002 */
[----:B---3--:R-:W-:-:S07]  /*0820*/  @!P1 FFMA R27, R12, R10, R27 ;  /* 0x0000000a0c1b9223 */ /* 0x008fce000000001b */
.L_x_4:
[----:B------:R-:W-:Y:S05]  /*0830*/  BSYNC.RECONVERGENT B0 ;  /* 0x0000000000007941 */ /* 0x000fea0003800200 */
.L_x_3:
[----:B------:R-:W0:Y:S01]  /*0840*/  LDC.64 R4, c[0x0][0x390] ;  /* 0x0000e400ff047b82 */ /* 0x000e220000000a00 */
[----:B------:R-:W-:-:S04]  /*0850*/  IMAD R3, R7, R0, R3 ;  /* 0x0000000007037224 */ /* 0x000fc800078e0203 */
[----:B0-----:R-:W-:-:S05]  /*0860*/  IMAD.WIDE.U32 R2, R3, 0x4, R4 ;  /* 0x0000000403027825 */ /* 0x001fca00078e0004 */
[----:B------:R-:W-:Y:S01]  /*0870*/  STG.E desc[UR4][R2.64], R27 ;  /* 0x0000001b02007986 */ /* 0x000fe2000c101904 */
[----:B------:R-:W-:Y:S05]  /*0880*/  EXIT ;  /* 0x000000000000794d */ /* 0x000fea0003800000 */
.L_x_7:
[----:B------:R-:W-:-:S00]  /*0890*/  BRA `(.L_x_7) ;  /* 0xfffffffc00fc7947 */ /* 0x000fc0000383ffff */
[----:B------:R-:W-:-:S00]  /*08a0*/  NOP ;  /* 0x0000000000007918 */ /* 0x000fc00000000000 */
        /* <DEDUP_REMOVED lines=13> */
.L_x_8:


//--------------------- .nv.shared.reserved.0     --------------------------
	.section	.nv.shared.reserved.0,"aw",@nobits
	.weak		__nv_reservedSMEM_offset_0_alias
	.size		__nv_reservedSMEM_offset_0_alias, 0, 64
	.other		__nv_reservedSMEM_offset_0_alias,@"STO_CUDA_RESERVED_SHARED STV_DEFAULT"
__nv_reservedSMEM_offset_0_alias:
	.zero		0
	.zero		64


//--------------------- .nv.constant0._Z19matMulUpperTrianglePKfS0_Pfi --------------------------
	.section	.nv.constant0._Z19matMulUpperTrianglePKfS0_Pfi,"a",@progbits
	.sectionflags	@""
	.align	4
.nv.constant0._Z19matMulUpperTrianglePKfS0_Pfi:
	.zero		924


//--------------------- SYMBOLS --------------------------

	.type		.nv.reservedSmem.offset0,@object
	.size		.nv.reservedSmem.offset0,0x4
